//
// Generated by NVIDIA NVVM Compiler
//
// Compiler Build ID: CL-36424714
// Cuda compilation tools, release 13.0, V13.0.88
// Based on NVVM 20.0.0
//

.version 9.0
.target sm_100
.address_size 64

	// .globl	_Z11halo_pointsPdS_Pi

.visible .entry _Z11halo_pointsPdS_Pi(
	.param .u64 .ptr .align 1 _Z11halo_pointsPdS_Pi_param_0,
	.param .u64 .ptr .align 1 _Z11halo_pointsPdS_Pi_param_1,
	.param .u64 .ptr .align 1 _Z11halo_pointsPdS_Pi_param_2
)
{
	.reg .pred 	%p<3>;
	.reg .b32 	%r<19>;
	.reg .b64 	%rd<15>;
	.reg .b64 	%fd<3>;

	ld.param.u64 	%rd4, [_Z11halo_pointsPdS_Pi_param_0];
	ld.param.u64 	%rd5, [_Z11halo_pointsPdS_Pi_param_1];
	ld.param.u64 	%rd6, [_Z11halo_pointsPdS_Pi_param_2];
	cvta.to.global.u64 	%rd1, %rd6;
	ld.global.u32 	%r17, [%rd1];
	setp.lt.s32 	%p1, %r17, 1;
	@%p1 bra 	$L__BB0_3;
	cvta.to.global.u64 	%rd2, %rd4;
	cvta.to.global.u64 	%rd3, %rd5;
	mov.b32 	%r18, 0;
$L__BB0_2:
	add.s32 	%r7, %r17, %r18;
	mul.wide.s32 	%rd7, %r7, 8;
	add.s64 	%rd8, %rd3, %rd7;
	ld.global.f64 	%fd1, [%rd8];
	shr.u32 	%r8, %r17, 31;
	add.s32 	%r9, %r17, %r8;
	shr.s32 	%r10, %r9, 1;
	mad.lo.s32 	%r11, %r17, %r10, %r7;
	mul.wide.s32 	%rd9, %r11, 8;
	add.s64 	%rd10, %rd2, %rd9;
	st.global.f64 	[%rd10], %fd1;
	ld.global.u32 	%r12, [%rd1];
	shr.u32 	%r13, %r12, 31;
	add.s32 	%r14, %r12, %r13;
	shr.s32 	%r15, %r14, 1;
	mad.lo.s32 	%r16, %r15, %r12, %r18;
	mul.wide.s32 	%rd11, %r16, 8;
	add.s64 	%rd12, %rd2, %rd11;
	ld.global.f64 	%fd2, [%rd12];
	mul.wide.u32 	%rd13, %r18, 8;
	add.s64 	%rd14, %rd3, %rd13;
	st.global.f64 	[%rd14], %fd2;
	add.s32 	%r18, %r18, 1;
	ld.global.u32 	%r17, [%rd1];
	setp.lt.s32 	%p2, %r18, %r17;
	@%p2 bra 	$L__BB0_2;
$L__BB0_3:
	ret;

}
	// .globl	_Z20one_jacobi_iterationPdS_PiS0_S_S_S_S_S_S_S_
.visible .entry _Z20one_jacobi_iterationPdS_PiS0_S_S_S_S_S_S_S_(
	.param .u64 .ptr .align 1 _Z20one_jacobi_iterationPdS_PiS0_S_S_S_S_S_S_S__param_0,
	.param .u64 .ptr .align 1 _Z20one_jacobi_iterationPdS_PiS0_S_S_S_S_S_S_S__param_1,
	.param .u64 .ptr .align 1 _Z20one_jacobi_iterationPdS_PiS0_S_S_S_S_S_S_S__param_2,
	.param .u64 .ptr .align 1 _Z20one_jacobi_iterationPdS_PiS0_S_S_S_S_S_S_S__param_3,
	.param .u64 .ptr .align 1 _Z20one_jacobi_iterationPdS_PiS0_S_S_S_S_S_S_S__param_4,
	.param .u64 .ptr .align 1 _Z20one_jacobi_iterationPdS_PiS0_S_S_S_S_S_S_S__param_5,
	.param .u64 .ptr .align 1 _Z20one_jacobi_iterationPdS_PiS0_S_S_S_S_S_S_S__param_6,
	.param .u64 .ptr .align 1 _Z20one_jacobi_iterationPdS_PiS0_S_S_S_S_S_S_S__param_7,
	.param .u64 .ptr .align 1 _Z20one_jacobi_iterationPdS_PiS0_S_S_S_S_S_S_S__param_8,
	.param .u64 .ptr .align 1 _Z20one_jacobi_iterationPdS_PiS0_S_S_S_S_S_S_S__param_9,
	.param .u64 .ptr .align 1 _Z20one_jacobi_iterationPdS_PiS0_S_S_S_S_S_S_S__param_10
)
{
	.reg .pred 	%p<4>;
	.reg .b32 	%r<23>;
	.reg .b64 	%rd<37>;
	.reg .b64 	%fd<55>;

	ld.param.u64 	%rd8, [_Z20one_jacobi_iterationPdS_PiS0_S_S_S_S_S_S_S__param_0];
	ld.param.u64 	%rd9, [_Z20one_jacobi_iterationPdS_PiS0_S_S_S_S_S_S_S__param_1];
	ld.param.u64 	%rd15, [_Z20one_jacobi_iterationPdS_PiS0_S_S_S_S_S_S_S__param_2];
	ld.param.u64 	%rd10, [_Z20one_jacobi_iterationPdS_PiS0_S_S_S_S_S_S_S__param_4];
	ld.param.u64 	%rd11, [_Z20one_jacobi_iterationPdS_PiS0_S_S_S_S_S_S_S__param_5];
	ld.param.u64 	%rd16, [_Z20one_jacobi_iterationPdS_PiS0_S_S_S_S_S_S_S__param_6];
	ld.param.u64 	%rd12, [_Z20one_jacobi_iterationPdS_PiS0_S_S_S_S_S_S_S__param_7];
	ld.param.u64 	%rd17, [_Z20one_jacobi_iterationPdS_PiS0_S_S_S_S_S_S_S__param_8];
	ld.param.u64 	%rd13, [_Z20one_jacobi_iterationPdS_PiS0_S_S_S_S_S_S_S__param_9];
	cvta.to.global.u64 	%rd1, %rd17;
	cvta.to.global.u64 	%rd2, %rd16;
	cvta.to.global.u64 	%rd3, %rd15;
	mov.u32 	%r7, %ntid.x;
	mov.u32 	%r8, %ctaid.x;
	mov.u32 	%r9, %tid.x;
	mad.lo.s32 	%r1, %r7, %r8, %r9;
	ld.global.u32 	%r10, [%rd3];
	setp.gt.u32 	%p1, %r1, %r10;
	@%p1 bra 	$L__BB1_5;
	cvta.to.global.u64 	%rd18, %rd12;
	cvta.to.global.u64 	%rd19, %rd9;
	bar.sync 	0;
	ld.global.f64 	%fd10, [%rd2];
	mul.f64 	%fd11, %fd10, %fd10;
	rcp.rn.f64 	%fd1, %fd11;
	ld.global.f64 	%fd12, [%rd18];
	mul.f64 	%fd13, %fd12, %fd12;
	rcp.rn.f64 	%fd2, %fd13;
	ld.global.f64 	%fd14, [%rd19];
	add.s32 	%r11, %r1, -1;
	cvt.rn.f64.s32 	%fd15, %r11;
	fma.rn.f64 	%fd3, %fd12, %fd15, %fd14;
	ld.global.u32 	%r21, [%rd3];
	setp.lt.s32 	%p2, %r21, 3;
	mov.f64 	%fd54, 0d0000000000000000;
	@%p2 bra 	$L__BB1_4;
	ld.global.f64 	%fd17, [%rd1];
	add.f64 	%fd18, %fd2, %fd2;
	mul.f64 	%fd19, %fd1, 0dC000000000000000;
	sub.f64 	%fd20, %fd19, %fd18;
	sub.f64 	%fd4, %fd20, %fd17;
	cvta.to.global.u64 	%rd4, %rd10;
	mul.f64 	%fd21, %fd3, %fd3;
	mov.f64 	%fd22, 0d3FF0000000000000;
	sub.f64 	%fd5, %fd22, %fd21;
	cvta.to.global.u64 	%rd5, %rd8;
	cvta.to.global.u64 	%rd6, %rd13;
	cvta.to.global.u64 	%rd7, %rd11;
	mov.f64 	%fd54, 0d0000000000000000;
	mov.b32 	%r22, 1;
$L__BB1_3:
	ld.global.f64 	%fd23, [%rd5];
	add.s32 	%r13, %r22, -1;
	cvt.rn.f64.s32 	%fd24, %r13;
	ld.global.f64 	%fd25, [%rd2];
	fma.rn.f64 	%fd26, %fd25, %fd24, %fd23;
	ld.global.f64 	%fd27, [%rd1];
	neg.f64 	%fd28, %fd27;
	mul.f64 	%fd29, %fd26, %fd26;
	mov.f64 	%fd30, 0d3FF0000000000000;
	sub.f64 	%fd31, %fd30, %fd29;
	mul.f64 	%fd32, %fd31, %fd28;
	mul.f64 	%fd33, %fd5, %fd32;
	add.f64 	%fd34, %fd31, %fd31;
	sub.f64 	%fd35, %fd33, %fd34;
	add.f64 	%fd36, %fd5, %fd5;
	sub.f64 	%fd37, %fd35, %fd36;
	mul.lo.s32 	%r14, %r21, %r1;
	cvt.s64.s32 	%rd20, %r14;
	cvt.s64.s32 	%rd21, %r22;
	add.s64 	%rd22, %rd20, %rd21;
	shl.b64 	%rd23, %rd22, 3;
	add.s64 	%rd24, %rd4, %rd23;
	ld.global.f64 	%fd38, [%rd24+-8];
	add.s32 	%r5, %r22, 1;
	ld.global.f64 	%fd39, [%rd24+8];
	add.f64 	%fd40, %fd38, %fd39;
	sub.s32 	%r15, %r14, %r21;
	add.s32 	%r16, %r15, %r22;
	mul.wide.s32 	%rd25, %r16, 8;
	add.s64 	%rd26, %rd4, %rd25;
	ld.global.f64 	%fd41, [%rd26];
	shl.b32 	%r17, %r21, 1;
	add.s32 	%r18, %r16, %r17;
	mul.wide.s32 	%rd27, %r18, 8;
	add.s64 	%rd28, %rd4, %rd27;
	ld.global.f64 	%fd42, [%rd28];
	add.f64 	%fd43, %fd41, %fd42;
	mul.f64 	%fd44, %fd2, %fd43;
	fma.rn.f64 	%fd45, %fd1, %fd40, %fd44;
	add.s32 	%r19, %r14, %r22;
	mul.wide.s32 	%rd29, %r21, 8;
	add.s64 	%rd30, %rd26, %rd29;
	ld.global.f64 	%fd46, [%rd30];
	fma.rn.f64 	%fd47, %fd4, %fd46, %fd45;
	sub.f64 	%fd48, %fd47, %fd37;
	div.rn.f64 	%fd49, %fd48, %fd4;
	ld.global.f64 	%fd50, [%rd6];
	mul.f64 	%fd51, %fd50, %fd49;
	sub.f64 	%fd52, %fd46, %fd51;
	mul.wide.s32 	%rd31, %r19, 8;
	add.s64 	%rd32, %rd7, %rd31;
	st.global.f64 	[%rd32], %fd52;
	fma.rn.f64 	%fd54, %fd49, %fd49, %fd54;
	ld.global.u32 	%r21, [%rd3];
	add.s32 	%r20, %r21, -1;
	setp.lt.s32 	%p3, %r5, %r20;
	mov.u32 	%r22, %r5;
	@%p3 bra 	$L__BB1_3;
$L__BB1_4:
	ld.param.u64 	%rd36, [_Z20one_jacobi_iterationPdS_PiS0_S_S_S_S_S_S_S__param_10];
	cvta.to.global.u64 	%rd33, %rd36;
	mul.wide.u32 	%rd34, %r1, 8;
	add.s64 	%rd35, %rd33, %rd34;
	st.global.f64 	[%rd35], %fd54;
$L__BB1_5:
	ret;

}


// ===== COMPILED SASS (sm_100) =====

	.target	sm_100

	.elftype	@"ET_EXEC"


//--------------------- .note.nv.tkinfo           --------------------------
	.section	.note.nv.tkinfo,"",@"SHT_NOTE"
	.sectionflags	@"SHF_NOTE_NV_TKINFO"
	.tkinfo
        /*0018*/ 	.word	0x00000002
        /*0030*/ 	.string	""
        /*0030*/ 	.string	"ptxas"
        /*0030*/ 	.string	"Cuda compilation tools, release 13.0, V13.0.88"
        /*0030*/ 	.string	"Build cuda_13.0.r13.0/compiler.36424714_0"
        /*0030*/ 	.string	"-arch sm_100 -m 64 "



//--------------------- .note.nv.cuinfo           --------------------------
	.section	.note.nv.cuinfo,"",@"SHT_NOTE"
	.sectionflags	@"SHF_NOTE_NV_CUINFO"
        /*0018*/ 	.short	0x0002
        /*001a*/ 	.short	0x0064
        /*001c*/ 	.short	0x0082
	.zero		2


//--------------------- .nv.info                  --------------------------
	.section	.nv.info,"",@"SHT_CUDA_INFO"
	.align	4


	//----- nvinfo : EIATTR_REGCOUNT
	.align		4
        /*0000*/ 	.byte	0x04, 0x2f
        /*0002*/ 	.short	(.L_1 - .L_0)
	.align		4
.L_0:
        /*0004*/ 	.word	index@(_Z11halo_pointsPdS_Pi)
        /*0008*/ 	.word	0x00000014


	//----- nvinfo : EIATTR_FRAME_SIZE
	.align		4
.L_1:
        /*000c*/ 	.byte	0x04, 0x11
        /*000e*/ 	.short	(.L_3 - .L_2)
	.align		4
.L_2:
        /*0010*/ 	.word	index@(_Z11halo_pointsPdS_Pi)
        /*0014*/ 	.word	0x00000000


	//----- nvinfo : EIATTR_REGCOUNT
	.align		4
.L_3:
        /*0018*/ 	.byte	0x04, 0x2f
        /*001a*/ 	.short	(.L_5 - .L_4)
	.align		4
.L_4:
        /*001c*/ 	.word	index@(_Z20one_jacobi_iterationPdS_PiS0_S_S_S_S_S_S_S_)
        /*0020*/ 	.word	0x00000028


	//----- nvinfo : EIATTR_FRAME_SIZE
	.align		4
.L_5:
        /*0024*/ 	.byte	0x04, 0x11
        /*0026*/ 	.short	(.L_7 - .L_6)
	.align		4
.L_6:
        /*0028*/ 	.word	index@($__internal_1_$__cuda_sm20_div_rn_f64_full)
        /*002c*/ 	.word	0x00000000


	//----- nvinfo : EIATTR_FRAME_SIZE
	.align		4
.L_7:
        /*0030*/ 	.byte	0x04, 0x11
        /*0032*/ 	.short	(.L_9 - .L_8)
	.align		4
.L_8:
        /*0034*/ 	.word	index@($__internal_0_$__cuda_sm20_dblrcp_rn_slowpath_v3)
        /*0038*/ 	.word	0x00000000


	//----- nvinfo : EIATTR_FRAME_SIZE
	.align		4
.L_9:
        /*003c*/ 	.byte	0x04, 0x11
        /*003e*/ 	.short	(.L_11 - .L_10)
	.align		4
.L_10:
        /*0040*/ 	.word	index@(_Z20one_jacobi_iterationPdS_PiS0_S_S_S_S_S_S_S_)
        /*0044*/ 	.word	0x00000000


	//----- nvinfo : EIATTR_MIN_STACK_SIZE
	.align		4
.L_11:
        /*0048*/ 	.byte	0x04, 0x12
        /*004a*/ 	.short	(.L_13 - .L_12)
	.align		4
.L_12:
        /*004c*/ 	.word	index@(_Z20one_jacobi_iterationPdS_PiS0_S_S_S_S_S_S_S_)
        /*0050*/ 	.word	0x00000000


	//----- nvinfo : EIATTR_MIN_STACK_SIZE
	.align		4
.L_13:
        /*0054*/ 	.byte	0x04, 0x12
        /*0056*/ 	.short	(.L_15 - .L_14)
	.align		4
.L_14:
        /*0058*/ 	.word	index@(_Z11halo_pointsPdS_Pi)
        /*005c*/ 	.word	0x00000000
.L_15:


//--------------------- .nv.compat                --------------------------
	.section	.nv.compat,"",@"SHT_CUDA_COMPAT_INFO"
	.align	4
        /*0000*/ 	.byte	0x02, 0x09, 0x00, 0x00, 0x02, 0x02, 0x01, 0x00, 0x02, 0x05, 0x05, 0x00, 0x03, 0x07, 0x01, 0x01
        /*0010*/ 	.byte	0x02, 0x03, 0x00, 0x00, 0x02, 0x06, 0x01, 0x00, 0x04, 0x0b, 0x08, 0x00, 0x01, 0x00, 0x00, 0x00
        /*0020*/ 	.byte	0x00, 0x00, 0x00, 0x00


//--------------------- .nv.info._Z20one_jacobi_iterationPdS_PiS0_S_S_S_S_S_S_S_ --------------------------
	.section	.nv.info._Z20one_jacobi_iterationPdS_PiS0_S_S_S_S_S_S_S_,"",@"SHT_CUDA_INFO"
	.sectionflags	@""
	.align	4


	//----- nvinfo : EIATTR_CUDA_API_VERSION
	.align		4
        /*0000*/ 	.byte	0x04, 0x37
        /*0002*/ 	.short	(.L_17 - .L_16)
.L_16:
        /*0004*/ 	.word	0x00000082


	//----- nvinfo : EIATTR_KPARAM_INFO
	.align		4
.L_17:
        /*0008*/ 	.byte	0x04, 0x17
        /*000a*/ 	.short	(.L_19 - .L_18)
.L_18:
        /*000c*/ 	.word	0x00000000
        /*0010*/ 	.short	0x000a
        /*0012*/ 	.short	0x0050
        /*0014*/ 	.byte	0x00, 0xf5, 0x21, 0x00


	//----- nvinfo : EIATTR_KPARAM_INFO
	.align		4
.L_19:
        /*0018*/ 	.byte	0x04, 0x17
        /*001a*/ 	.short	(.L_21 - .L_20)
.L_20:
        /*001c*/ 	.word	0x00000000
        /*0020*/ 	.short	0x0009
        /*0022*/ 	.short	0x0048
        /*0024*/ 	.byte	0x00, 0xf5, 0x21, 0x00


	//----- nvinfo : EIATTR_KPARAM_INFO
	.align		4
.L_21:
        /*0028*/ 	.byte	0x04, 0x17
        /*002a*/ 	.short	(.L_23 - .L_22)
.L_22:
        /*002c*/ 	.word	0x00000000
        /*0030*/ 	.short	0x0008
        /*0032*/ 	.short	0x0040
        /*0034*/ 	.byte	0x00, 0xf5, 0x21, 0x00


	//----- nvinfo : EIATTR_KPARAM_INFO
	.align		4
.L_23:
        /*0038*/ 	.byte	0x04, 0x17
        /*003a*/ 	.short	(.L_25 - .L_24)
.L_24:
        /*003c*/ 	.word	0x00000000
        /*0040*/ 	.short	0x0007
        /*0042*/ 	.short	0x0038
        /*0044*/ 	.byte	0x00, 0xf5, 0x21, 0x00


	//----- nvinfo : EIATTR_KPARAM_INFO
	.align		4
.L_25:
        /*0048*/ 	.byte	0x04, 0x17
        /*004a*/ 	.short	(.L_27 - .L_26)
.L_26:
        /*004c*/ 	.word	0x00000000
        /*0050*/ 	.short	0x0006
        /*0052*/ 	.short	0x0030
        /*0054*/ 	.byte	0x00, 0xf5, 0x21, 0x00


	//----- nvinfo : EIATTR_KPARAM_INFO
	.align		4
.L_27:
        /*0058*/ 	.byte	0x04, 0x17
        /*005a*/ 	.short	(.L_29 - .L_28)
.L_28:
        /*005c*/ 	.word	0x00000000
        /*0060*/ 	.short	0x0005
        /*0062*/ 	.short	0x0028
        /*0064*/ 	.byte	0x00, 0xf5, 0x21, 0x00


	//----- nvinfo : EIATTR_KPARAM_INFO
	.align		4
.L_29:
        /*0068*/ 	.byte	0x04, 0x17
        /*006a*/ 	.short	(.L_31 - .L_30)
.L_30:
        /*006c*/ 	.word	0x00000000
        /*0070*/ 	.short	0x0004
        /*0072*/ 	.short	0x0020
        /*0074*/ 	.byte	0x00, 0xf5, 0x21, 0x00


	//----- nvinfo : EIATTR_KPARAM_INFO
	.align		4
.L_31:
        /*0078*/ 	.byte	0x04, 0x17
        /*007a*/ 	.short	(.L_33 - .L_32)
.L_32:
        /*007c*/ 	.word	0x00000000
        /*0080*/ 	.short	0x0003
        /*0082*/ 	.short	0x0018
        /*0084*/ 	.byte	0x00, 0xf5, 0x21, 0x00


	//----- nvinfo : EIATTR_KPARAM_INFO
	.align		4
.L_33:
        /*0088*/ 	.byte	0x04, 0x17
        /*008a*/ 	.short	(.L_35 - .L_34)
.L_34:
        /*008c*/ 	.word	0x00000000
        /*0090*/ 	.short	0x0002
        /*0092*/ 	.short	0x0010
        /*0094*/ 	.byte	0x00, 0xf5, 0x21, 0x00


	//----- nvinfo : EIATTR_KPARAM_INFO
	.align		4
.L_35:
        /*0098*/ 	.byte	0x04, 0x17
        /*009a*/ 	.short	(.L_37 - .L_36)
.L_36:
        /*009c*/ 	.word	0x00000000
        /*00a0*/ 	.short	0x0001
        /*00a2*/ 	.short	0x0008
        /*00a4*/ 	.byte	0x00, 0xf5, 0x21, 0x00


	//----- nvinfo : EIATTR_KPARAM_INFO
	.align		4
.L_37:
        /*00a8*/ 	.byte	0x04, 0x17
        /*00aa*/ 	.short	(.L_39 - .L_38)
.L_38:
        /*00ac*/ 	.word	0x00000000
        /*00b0*/ 	.short	0x0000
        /*00b2*/ 	.short	0x0000
        /*00b4*/ 	.byte	0x00, 0xf5, 0x21, 0x00


	//----- nvinfo : EIATTR_SPARSE_MMA_MASK
	.align		4
.L_39:
        /*00b8*/ 	.byte	0x03, 0x50
        /*00ba*/ 	.short	0x0000


	//----- nvinfo : EIATTR_MAXREG_COUNT
	.align		4
        /*00bc*/ 	.byte	0x03, 0x1b
        /*00be*/ 	.short	0x00ff


	//----- nvinfo : EIATTR_NUM_BARRIERS
	.align		4
        /*00c0*/ 	.byte	0x02, 0x4c
        /*00c2*/ 	.byte	0x01
	.zero		1


	//----- nvinfo : EIATTR_MERCURY_ISA_VERSION
	.align		4
        /*00c4*/ 	.byte	0x03, 0x5f
        /*00c6*/ 	.short	0x0101


	//----- nvinfo : EIATTR_VRC_CTA_INIT_COUNT
	.align		4
        /*00c8*/ 	.byte	0x02, 0x4a
	.zero		1
	.zero		1


	//----- nvinfo : EIATTR_EXIT_INSTR_OFFSETS
	.align		4
        /*00cc*/ 	.byte	0x04, 0x1c
        /*00ce*/ 	.short	(.L_41 - .L_40)


	//   ....[0]....
.L_40:
        /*00d0*/ 	.word	0x00000090


	//   ....[1]....
        /*00d4*/ 	.word	0x00000900


	//----- nvinfo : EIATTR_CRS_STACK_SIZE
	.align		4
.L_41:
        /*00d8*/ 	.byte	0x04, 0x1e
        /*00da*/ 	.short	(.L_43 - .L_42)
.L_42:
        /*00dc*/ 	.word	0x00000000


	//----- nvinfo : EIATTR_CBANK_PARAM_SIZE
	.align		4
.L_43:
        /*00e0*/ 	.byte	0x03, 0x19
        /*00e2*/ 	.short	0x0058


	//----- nvinfo : EIATTR_PARAM_CBANK
	.align		4
        /*00e4*/ 	.byte	0x04, 0x0a
        /*00e6*/ 	.short	(.L_45 - .L_44)
	.align		4
.L_44:
        /*00e8*/ 	.word	index@(.nv.constant0._Z20one_jacobi_iterationPdS_PiS0_S_S_S_S_S_S_S_)
        /*00ec*/ 	.short	0x0380
        /*00ee*/ 	.short	0x0058


	//----- nvinfo : EIATTR_SW_WAR
	.align		4
.L_45:
        /*00f0*/ 	.byte	0x04, 0x36
        /*00f2*/ 	.short	(.L_47 - .L_46)
.L_46:
        /*00f4*/ 	.word	0x00000008
.L_47:


//--------------------- .nv.info._Z11halo_pointsPdS_Pi --------------------------
	.section	.nv.info._Z11halo_pointsPdS_Pi,"",@"SHT_CUDA_INFO"
	.sectionflags	@""
	.align	4


	//----- nvinfo : EIATTR_CUDA_API_VERSION
	.align		4
        /*0000*/ 	.byte	0x04, 0x37
        /*0002*/ 	.short	(.L_49 - .L_48)
.L_48:
        /*0004*/ 	.word	0x00000082


	//----- nvinfo : EIATTR_KPARAM_INFO
	.align		4
.L_49:
        /*0008*/ 	.byte	0x04, 0x17
        /*000a*/ 	.short	(.L_51 - .L_50)
.L_50:
        /*000c*/ 	.word	0x00000000
        /*0010*/ 	.short	0x0002
        /*0012*/ 	.short	0x0010
        /*0014*/ 	.byte	0x00, 0xf5, 0x21, 0x00


	//----- nvinfo : EIATTR_KPARAM_INFO
	.align		4
.L_51:
        /*0018*/ 	.byte	0x04, 0x17
        /*001a*/ 	.short	(.L_53 - .L_52)
.L_52:
        /*001c*/ 	.word	0x00000000
        /*0020*/ 	.short	0x0001
        /*0022*/ 	.short	0x0008
        /*0024*/ 	.byte	0x00, 0xf5, 0x21, 0x00


	//----- nvinfo : EIATTR_KPARAM_INFO
	.align		4
.L_53:
        /*0028*/ 	.byte	0x04, 0x17
        /*002a*/ 	.short	(.L_55 - .L_54)
.L_54:
        /*002c*/ 	.word	0x00000000
        /*0030*/ 	.short	0x0000
        /*0032*/ 	.short	0x0000
        /*0034*/ 	.byte	0x00, 0xf5, 0x21, 0x00


	//----- nvinfo : EIATTR_SPARSE_MMA_MASK
	.align		4
.L_55:
        /*0038*/ 	.byte	0x03, 0x50
        /*003a*/ 	.short	0x0000


	//----- nvinfo : EIATTR_MAXREG_COUNT
	.align		4
        /*003c*/ 	.byte	0x03, 0x1b
        /*003e*/ 	.short	0x00ff


	//----- nvinfo : EIATTR_MERCURY_ISA_VERSION
	.align		4
        /*0040*/ 	.byte	0x03, 0x5f
        /*0042*/ 	.short	0x0101


	//----- nvinfo : EIATTR_VRC_CTA_INIT_COUNT
	.align		4
        /*0044*/ 	.byte	0x02, 0x4a
	.zero		1
	.zero		1


	//----- nvinfo : EIATTR_EXIT_INSTR_OFFSETS
	.align		4
        /*0048*/ 	.byte	0x04, 0x1c
        /*004a*/ 	.short	(.L_57 - .L_56)


	//   ....[0]....
.L_56:
        /*004c*/ 	.word	0x00000050


	//   ....[1]....
        /*0050*/ 	.word	0x000001d0


	//----- nvinfo : EIATTR_CBANK_PARAM_SIZE
	.align		4
.L_57:
        /*0054*/ 	.byte	0x03, 0x19
        /*0056*/ 	.short	0x0018


	//----- nvinfo : EIATTR_PARAM_CBANK
	.align		4
        /*0058*/ 	.byte	0x04, 0x0a
        /*005a*/ 	.short	(.L_59 - .L_58)
	.align		4
.L_58:
        /*005c*/ 	.word	index@(.nv.constant0._Z11halo_pointsPdS_Pi)
        /*0060*/ 	.short	0x0380
        /*0062*/ 	.short	0x0018


	//----- nvinfo : EIATTR_SW_WAR
	.align		4
.L_59:
        /*0064*/ 	.byte	0x04, 0x36
        /*0066*/ 	.short	(.L_61 - .L_60)
.L_60:
        /*0068*/ 	.word	0x00000008
.L_61:


//--------------------- .nv.callgraph             --------------------------
	.section	.nv.callgraph,"",@"SHT_CUDA_CALLGRAPH"
	.align	4
	.sectionentsize	8
	.align		4
        /*0000*/ 	.word	0x00000000
	.align		4
        /*0004*/ 	.word	0xffffffff
	.align		4
        /*0008*/ 	.word	0x00000000
	.align		4
        /*000c*/ 	.word	0xfffffffe
	.align		4
        /*0010*/ 	.word	0x00000000
	.align		4
        /*0014*/ 	.word	0xfffffffd
	.align		4
        /*0018*/ 	.word	0x00000000
	.align		4
        /*001c*/ 	.word	0xfffffffc


//--------------------- .text._Z20one_jacobi_iterationPdS_PiS0_S_S_S_S_S_S_S_ --------------------------
	.section	.text._Z20one_jacobi_iterationPdS_PiS0_S_S_S_S_S_S_S_,"ax",@progbits
	.align	128
        .global         _Z20one_jacobi_iterationPdS_PiS0_S_S_S_S_S_S_S_
        .type           _Z20one_jacobi_iterationPdS_PiS0_S_S_S_S_S_S_S_,@function
        .size           _Z20one_jacobi_iterationPdS_PiS0_S_S_S_S_S_S_S_,(.L_x_18 - _Z20one_jacobi_iterationPdS_PiS0_S_S_S_S_S_S_S_)
        .other          _Z20one_jacobi_iterationPdS_PiS0_S_S_S_S_S_S_S_,@"STO_CUDA_ENTRY STV_DEFAULT"
_Z20one_jacobi_iterationPdS_PiS0_S_S_S_S_S_S_S_:
.text._Z20one_jacobi_iterationPdS_PiS0_S_S_S_S_S_S_S_:
[----:B------:R-:W-:Y:S08]  /*0000*/  LDC R1, c[0x0][0x37c] ;  /* 0x0000df00ff017b82 */ /* 0x000ff00000000800 */
[----:B------:R-:W0:Y:S01]  /*0010*/  LDC.64 R2, c[0x0][0x390] ;  /* 0x0000e400ff027b82 */ /* 0x000e220000000a00 */
[----:B------:R-:W0:Y:S02]  /*0020*/  LDCU.64 UR6, c[0x0][0x358] ;  /* 0x00006b00ff0677ac */ /* 0x000e240008000a00 */
[----:B0-----:R-:W2:Y:S01]  /*0030*/  LDG.E R3, desc[UR6][R2.64] ;  /* 0x0000000602037981 */ /* 0x001ea2000c1e1900 */
[----:B------:R-:W0:Y:S01]  /*0040*/  LDCU UR4, c[0x0][0x360] ;  /* 0x00006c00ff0477ac */ /* 0x000e220008000800 */
[----:B------:R-:W0:Y:S01]  /*0050*/  S2R R0, SR_CTAID.X ;  /* 0x0000000000007919 */ /* 0x000e220000002500 */
[----:B------:R-:W0:Y:S02]  /*0060*/  S2R R5, SR_TID.X ;  /* 0x0000000000057919 */ /* 0x000e240000002100 */
[----:B0-----:R-:W-:-:S05]  /*0070*/  IMAD R0, R0, UR4, R5 ;  /* 0x0000000400007c24 */ /* 0x001fca000f8e0205 */
[----:B--2---:R-:W-:-:S13]  /*0080*/  ISETP.GT.U32.AND P0, PT, R0, R3, PT ;  /* 0x000000030000720c */ /* 0x004fda0003f04070 */
[----:B------:R-:W-:Y:S05]  /*0090*/  @P0 EXIT ;  /* 0x000000000000094d */ /* 0x000fea0003800000 */
[----:B------:R-:W0:Y:S08]  /*00a0*/  LDC.64 R2, c[0x0][0x3b0] ;  /* 0x0000ec00ff027b82 */ /* 0x000e300000000a00 */
[----:B------:R-:W-:Y:S06]  /*00b0*/  BAR.SYNC.DEFER_BLOCKING 0x0 ;  /* 0x0000000000007b1d */ /* 0x000fec0000010000 */
[----:B0-----:R-:W2:Y:S02]  /*00c0*/  LDG.E.64 R2, desc[UR6][R2.64] ;  /* 0x0000000602027981 */ /* 0x001ea4000c1e1b00 */
[----:B--2---:R-:W-:-:S06]  /*00d0*/  DMUL R6, R2, R2 ;  /* 0x0000000202067228 */ /* 0x004fcc0000000000 */
[----:B------:R-:W0:Y:S04]  /*00e0*/  MUFU.RCP64H R5, R7 ;  /* 0x0000000700057308 */ /* 0x000e280000001800 */
[----:B------:R-:W-:-:S05]  /*00f0*/  VIADD R4, R7, 0x300402 ;  /* 0x0030040207047836 */ /* 0x000fca0000000000 */
[----:B------:R-:W-:Y:S01]  /*0100*/  FSETP.GEU.AND P0, PT, |R4|, 5.8789094863358348022e-39, PT ;  /* 0x004004020400780b */ /* 0x000fe20003f0e200 */
[----:B0-----:R-:W-:-:S08]  /*0110*/  DFMA R8, -R6, R4, 1 ;  /* 0x3ff000000608742b */ /* 0x001fd00000000104 */
[----:B------:R-:W-:-:S08]  /*0120*/  DFMA R8, R8, R8, R8 ;  /* 0x000000080808722b */ /* 0x000fd00000000008 */
[----:B------:R-:W-:-:S08]  /*0130*/  DFMA R8, R4, R8, R4 ;  /* 0x000000080408722b */ /* 0x000fd00000000004 */
[----:B------:R-:W-:-:S08]  /*0140*/  DFMA R10, -R6, R8, 1 ;  /* 0x3ff00000060a742b */ /* 0x000fd00000000108 */
[----:B------:R-:W-:Y:S01]  /*0150*/  DFMA R4, R8, R10, R8 ;  /* 0x0000000a0804722b */ /* 0x000fe20000000008 */
[----:B------:R-:W-:Y:S10]  /*0160*/  @P0 BRA `(.L_x_0) ;  /* 0x0000000000200947 */ /* 0x000ff40003800000 */
[----:B------:R-:W-:Y:S01]  /*0170*/  LOP3.LUT R2, R7, 0x7fffffff, RZ, 0xc0, !PT ;  /* 0x7fffffff07027812 */ /* 0x000fe200078ec0ff */
[----:B------:R-:W-:Y:S01]  /*0180*/  IMAD.MOV.U32 R14, RZ, RZ, R6 ;  /* 0x000000ffff0e7224 */ /* 0x000fe200078e0006 */
[----:B------:R-:W-:Y:S01]  /*0190*/  MOV R6, 0x1d0 ;  /* 0x000001d000067802 */ /* 0x000fe20000000f00 */
[----:B------:R-:W-:Y:S02]  /*01a0*/  IMAD.MOV.U32 R15, RZ, RZ, R7 ;  /* 0x000000ffff0f7224 */ /* 0x000fe400078e0007 */
[----:B------:R-:W-:-:S07]  /*01b0*/  VIADD R7, R2, 0xfff00000 ;  /* 0xfff0000002077836 */ /* 0x000fce0000000000 */
[----:B------:R-:W-:Y:S05]  /*01c0*/  CALL.REL.NOINC `($__internal_0_$__cuda_sm20_dblrcp_rn_slowpath_v3) ;  /* 0x0000000400d07944 */ /* 0x000fea0003c00000 */
[----:B------:R-:W-:Y:S02]  /*01d0*/  IMAD.MOV.U32 R4, RZ, RZ, R8 ;  /* 0x000000ffff047224 */ /* 0x000fe400078e0008 */
[----:B------:R-:W-:-:S07]  /*01e0*/  IMAD.MOV.U32 R5, RZ, RZ, R9 ;  /* 0x000000ffff057224 */ /* 0x000fce00078e0009 */
.L_x_0:
[----:B------:R-:W0:Y:S02]  /*01f0*/  LDC.64 R2, c[0x0][0x3b8] ;  /* 0x0000ee00ff027b82 */ /* 0x000e240000000a00 */
        /* <DEDUP_REMOVED lines=12> */
[----:B------:R-:W-:Y:S02]  /*02c0*/  IMAD.MOV.U32 R14, RZ, RZ, R8 ;  /* 0x000000ffff0e7224 */ /* 0x000fe400078e0008 */
[----:B------:R-:W-:Y:S02]  /*02d0*/  IMAD.MOV.U32 R15, RZ, RZ, R9 ;  /* 0x000000ffff0f7224 */ /* 0x000fe400078e0009 */
[----:B------:R-:W-:Y:S01]  /*02e0*/  VIADD R7, R6, 0xfff00000 ;  /* 0xfff0000006077836 */ /* 0x000fe20000000000 */
[----:B------:R-:W-:-:S07]  /*02f0*/  MOV R6, 0x310 ;  /* 0x0000031000067802 */ /* 0x000fce0000000f00 */
[----:B------:R-:W-:Y:S05]  /*0300*/  CALL.REL.NOINC `($__internal_0_$__cuda_sm20_dblrcp_rn_slowpath_v3) ;  /* 0x0000000400807944 */ /* 0x000fea0003c00000 */
[----:B------:R-:W-:Y:S02]  /*0310*/  IMAD.MOV.U32 R6, RZ, RZ, R8 ;  /* 0x000000ffff067224 */ /* 0x000fe400078e0008 */
[----:B------:R-:W-:-:S07]  /*0320*/  IMAD.MOV.U32 R7, RZ, RZ, R9 ;  /* 0x000000ffff077224 */ /* 0x000fce00078e0009 */
.L_x_1:
[----:B------:R-:W0:Y:S08]  /*0330*/  LDC.64 R12, c[0x0][0x390] ;  /* 0x0000e400ff0c7b82 */ /* 0x000e300000000a00 */
[----:B------:R-:W1:Y:S01]  /*0340*/  LDC.64 R10, c[0x0][0x388] ;  /* 0x0000e200ff0a7b82 */ /* 0x000e620000000a00 */
[----:B0-----:R-:W2:Y:S04]  /*0350*/  LDG.E R13, desc[UR6][R12.64] ;  /* 0x000000060c0d7981 */ /* 0x001ea8000c1e1900 */
[----:B-1----:R-:W3:Y:S01]  /*0360*/  LDG.E.64 R10, desc[UR6][R10.64] ;  /* 0x000000060a0a7981 */ /* 0x002ee2000c1e1b00 */
[----:B------:R-:W-:-:S04]  /*0370*/  VIADD R14, R0, 0xffffffff ;  /* 0xffffffff000e7836 */ /* 0x000fc80000000000 */
[----:B------:R-:W3:Y:S01]  /*0380*/  I2F.F64 R8, R14 ;  /* 0x0000000e00087312 */ /* 0x000ee20000201c00 */
[----:B--2---:R-:W-:Y:S01]  /*0390*/  ISETP.GE.AND P0, PT, R13, 0x3, PT ;  /* 0x000000030d00780c */ /* 0x004fe20003f06270 */
[----:B---3--:R-:W-:Y:S01]  /*03a0*/  DFMA R2, R2, R8, R10 ;  /* 0x000000080202722b */ /* 0x008fe2000000000a */
[----:B------:R-:W-:-:S11]  /*03b0*/  CS2R R8, SRZ ;  /* 0x0000000000087805 */ /* 0x000fd6000001ff00 */
[----:B------:R-:W-:Y:S05]  /*03c0*/  @!P0 BRA `(.L_x_2) ;  /* 0x0000000400408947 */ /* 0x000fea0003800000 */
[----:B------:R-:W0:Y:S01]  /*03d0*/  LDC.64 R16, c[0x0][0x3c0] ;  /* 0x0000f000ff107b82 */ /* 0x000e220000000a00 */
[----:B------:R-:W-:Y:S01]  /*03e0*/  DADD R8, R6, R6 ;  /* 0x0000000006087229 */ /* 0x000fe20000000006 */
[----:B------:R-:W1:Y:S01]  /*03f0*/  LDCU.64 UR8, c[0x0][0x3a0] ;  /* 0x00007400ff0877ac */ /* 0x000e620008000a00 */
[----:B0-----:R-:W2:Y:S06]  /*0400*/  LDG.E.64 R14, desc[UR6][R16.64] ;  /* 0x00000006100e7981 */ /* 0x001eac000c1e1b00 */
[----:B------:R-:W-:Y:S01]  /*0410*/  DFMA R8, R4, -2, -R8 ;  /* 0xc00000000408782b */ /* 0x000fe20000000808 */
[----:B------:R-:W-:Y:S01]  /*0420*/  UMOV UR4, 0x1 ;  /* 0x0000000100047882 */ /* 0x000fe20000000000 */
[----:B------:R-:W-:-:S06]  /*0430*/  DFMA R10, -R2, R2, 1 ;  /* 0x3ff00000020a742b */ /* 0x000fcc0000000102 */
[----:B--2---:R-:W-:Y:S01]  /*0440*/  DADD R14, -R14, R8 ;  /* 0x000000000e0e7229 */ /* 0x004fe20000000108 */
[----:B-1----:R-:W-:-:S10]  /*0450*/  CS2R R8, SRZ ;  /* 0x0000000000087805 */ /* 0x002fd4000001ff00 */
.L_x_5:
[----:B------:R-:W0:Y:S01]  /*0460*/  LDC.64 R16, c[0x0][0x380] ;  /* 0x0000e000ff107b82 */ /* 0x000e220000000a00 */
[----:B------:R-:W-:Y:S01]  /*0470*/  IMAD R26, R0, R13, RZ ;  /* 0x0000000d001a7224 */ /* 0x000fe200078e02ff */
[----:B------:R-:W-:-:S04]  /*0480*/  USHF.R.S32.HI UR5, URZ, 0x1f, UR4 ;  /* 0x0000001fff057899 */ /* 0x000fc80008011404 */
[C---:B------:R-:W-:Y:S02]  /*0490*/  IADD3 R32, PT, PT, R26.reuse, UR4, -R13 ;  /* 0x000000041a207c10 */ /* 0x040fe4000fffe80d */
[----:B------:R-:W1:Y:S01]  /*04a0*/  LDC.64 R2, c[0x0][0x3b0] ;  /* 0x0000ec00ff027b82 */ /* 0x000e620000000a00 */
[----:B------:R-:W-:-:S07]  /*04b0*/  IADD3 R12, P0, PT, R26, UR4, RZ ;  /* 0x000000041a0c7c10 */ /* 0x000fce000ff1e0ff */
[----:B------:R-:W2:Y:S08]  /*04c0*/  LDC.64 R18, c[0x0][0x3a0] ;  /* 0x0000e800ff127b82 */ /* 0x000eb00000000a00 */
[----:B------:R-:W3:Y:S01]  /*04d0*/  LDC.64 R22, c[0x0][0x3c0] ;  /* 0x0000f000ff167b82 */ /* 0x000ee20000000a00 */
[----:B0-----:R-:W4:Y:S01]  /*04e0*/  LDG.E.64 R16, desc[UR6][R16.64] ;  /* 0x0000000610107981 */ /* 0x001f22000c1e1b00 */
[----:B------:R-:W-:-:S03]  /*04f0*/  IMAD R21, R13, 0x2, R32 ;  /* 0x000000020d157824 */ /* 0x000fc600078e0220 */
[----:B-1----:R-:W4:Y:S01]  /*0500*/  LDG.E.64 R2, desc[UR6][R2.64] ;  /* 0x0000000602027981 */ /* 0x002f22000c1e1b00 */
[----:B------:R-:W-:Y:S02]  /*0510*/  LEA.HI.X.SX32 R25, R26, UR5, 0x1, P0 ;  /* 0x000000051a197c11 */ /* 0x000fe400080f0eff */
[----:B------:R-:W-:-:S04]  /*0520*/  LEA R34, P0, R12, UR8, 0x3 ;  /* 0x000000080c227c11 */ /* 0x000fc8000f8018ff */
[----:B------:R-:W-:Y:S01]  /*0530*/  LEA.HI.X R35, R12, UR9, R25, 0x3, P0 ;  /* 0x000000090c237c11 */ /* 0x000fe200080f1c19 */
[----:B--2---:R-:W-:-:S04]  /*0540*/  IMAD.WIDE R20, R21, 0x8, R18 ;  /* 0x0000000815147825 */ /* 0x004fc800078e0212 */
[----:B------:R-:W-:Y:S01]  /*0550*/  IMAD.WIDE R32, R32, 0x8, R18 ;  /* 0x0000000820207825 */ /* 0x000fe200078e0212 */
[----:B------:R-:W2:Y:S04]  /*0560*/  LDG.E.64 R24, desc[UR6][R34.64+-0x8] ;  /* 0xfffff80622187981 */ /* 0x000ea8000c1e1b00 */
[----:B------:R-:W5:Y:S04]  /*0570*/  LDG.E.64 R18, desc[UR6][R32.64] ;  /* 0x0000000620127981 */ /* 0x000f68000c1e1b00 */
[----:B------:R-:W5:Y:S04]  /*0580*/  LDG.E.64 R20, desc[UR6][R20.64] ;  /* 0x0000000614147981 */ /* 0x000f68000c1e1b00 */
[----:B---3--:R-:W3:Y:S04]  /*0590*/  LDG.E.64 R22, desc[UR6][R22.64] ;  /* 0x0000000616167981 */ /* 0x008ee8000c1e1b00 */
[----:B------:R-:W2:Y:S01]  /*05a0*/  LDG.E.64 R28, desc[UR6][R34.64+0x8] ;  /* 0x00000806221c7981 */ /* 0x000ea2000c1e1b00 */
[----:B------:R-:W-:-:S06]  /*05b0*/  IMAD.WIDE R12, R13, 0x8, R32 ;  /* 0x000000080d0c7825 */ /* 0x000fcc00078e0220 */
[----:B------:R-:W2:Y:S01]  /*05c0*/  LDG.E.64 R12, desc[UR6][R12.64] ;  /* 0x000000060c0c7981 */ /* 0x000ea2000c1e1b00 */
[----:B------:R-:W-:Y:S01]  /*05d0*/  UIADD3 UR5, UPT, UPT, UR4, -0x1, URZ ;  /* 0xffffffff04057890 */ /* 0x000fe2000fffe0ff */
[----:B------:R-:W0:Y:S08]  /*05e0*/  MUFU.RCP64H R31, R15 ;  /* 0x0000000f001f7308 */ /* 0x000e300000001800 */
[----:B------:R-:W4:Y:S01]  /*05f0*/  I2F.F64 R36, UR5 ;  /* 0x0000000500247d12 */ /* 0x000f220008201c00 */
[----:B------:R-:W-:Y:S01]  /*0600*/  IMAD.MOV.U32 R30, RZ, RZ, 0x1 ;  /* 0x00000001ff1e7424 */ /* 0x000fe200078e00ff */
[----:B------:R-:W-:Y:S01]  /*0610*/  UIADD3 UR5, UPT, UPT, UR4, 0x1, URZ ;  /* 0x0000000104057890 */ /* 0x000fe2000fffe0ff */
[----:B------:R-:W-:Y:S01]  /*0620*/  BSSY.RECONVERGENT B0, `(.L_x_3) ;  /* 0x000001d000007945 */ /* 0x000fe20003800200 */
[----:B----4-:R-:W-:-:S03]  /*0630*/  DFMA R16, R36, R2, R16 ;  /* 0x000000022410722b */ /* 0x010fc60000000010 */
[----:B0-----:R-:W-:-:S05]  /*0640*/  DFMA R2, -R14, R30, 1 ;  /* 0x3ff000000e02742b */ /* 0x001fca000000011e */
[----:B------:R-:W-:-:S03]  /*0650*/  DFMA R16, -R16, R16, 1 ;  /* 0x3ff000001010742b */ /* 0x000fc60000000110 */
[----:B------:R-:W-:Y:S02]  /*0660*/  DFMA R2, R2, R2, R2 ;  /* 0x000000020202722b */ /* 0x000fe40000000002 */
[----:B-----5:R-:W-:-:S03]  /*0670*/  DADD R18, R18, R20 ;  /* 0x0000000012127229 */ /* 0x020fc60000000014 */
[----:B---3--:R-:W-:Y:S02]  /*0680*/  DMUL R22, R22, -R16 ;  /* 0x8000001016167228 */ /* 0x008fe40000000000 */
[----:B------:R-:W-:Y:S02]  /*0690*/  DADD R16, R16, R16 ;  /* 0x0000000010107229 */ /* 0x000fe40000000010 */
[----:B--2---:R-:W-:Y:S02]  /*06a0*/  DADD R24, R24, R28 ;  /* 0x0000000018187229 */ /* 0x004fe4000000001c */
[----:B------:R-:W-:Y:S02]  /*06b0*/  DMUL R20, R18, R6 ;  /* 0x0000000612147228 */ /* 0x000fe40000000000 */
[C---:B------:R-:W-:Y:S02]  /*06c0*/  DADD R18, R10.reuse, R10 ;  /* 0x000000000a127229 */ /* 0x040fe4000000000a */
[----:B------:R-:W-:-:S02]  /*06d0*/  DFMA R16, R10, R22, -R16 ;  /* 0x000000160a10722b */ /* 0x000fc40000000810 */
[----:B------:R-:W-:Y:S02]  /*06e0*/  DFMA R2, R30, R2, R30 ;  /* 0x000000021e02722b */ /* 0x000fe4000000001e */
[----:B------:R-:W-:-:S04]  /*06f0*/  DFMA R20, R24, R4, R20 ;  /* 0x000000041814722b */ /* 0x000fc80000000014 */
[----:B------:R-:W-:Y:S02]  /*0700*/  DADD R16, R16, -R18 ;  /* 0x0000000010107229 */ /* 0x000fe40000000812 */
[C---:B------:R-:W-:Y:S02]  /*0710*/  DFMA R18, -R14.reuse, R2, 1 ;  /* 0x3ff000000e12742b */ /* 0x040fe40000000102 */
[----:B------:R-:W-:-:S06]  /*0720*/  DFMA R20, R14, R12, R20 ;  /* 0x0000000c0e14722b */ /* 0x000fcc0000000014 */
[----:B------:R-:W-:Y:S02]  /*0730*/  DFMA R2, R2, R18, R2 ;  /* 0x000000120202722b */ /* 0x000fe40000000002 */
[----:B------:R-:W-:-:S08]  /*0740*/  DADD R16, -R16, R20 ;  /* 0x0000000010107229 */ /* 0x000fd00000000114 */
[----:B------:R-:W-:-:S08]  /*0750*/  DMUL R18, R16, R2 ;  /* 0x0000000210127228 */ /* 0x000fd00000000000 */
[----:B------:R-:W-:-:S08]  /*0760*/  DFMA R20, -R14, R18, R16 ;  /* 0x000000120e14722b */ /* 0x000fd00000000110 */
[----:B------:R-:W-:Y:S01]  /*0770*/  DFMA R2, R2, R20, R18 ;  /* 0x000000140202722b */ /* 0x000fe20000000012 */
[----:B------:R-:W-:-:S09]  /*0780*/  FSETP.GEU.AND P1, PT, |R17|, 6.5827683646048100446e-37, PT ;  /* 0x036000001100780b */ /* 0x000fd20003f2e200 */
[----:B------:R-:W-:-:S05]  /*0790*/  FFMA R18, RZ, R15, R3 ;  /* 0x0000000fff127223 */ /* 0x000fca0000000003 */
[----:B------:R-:W-:Y:S01]  /*07a0*/  FSETP.GT.AND P0, PT, |R18|, 1.469367938527859385e-39, PT ;  /* 0x001000001200780b */ /* 0x000fe20003f04200 */
[----:B------:R-:W-:-:S12]  /*07b0*/  VIADD R20, R26, UR4 ;  /* 0x000000041a147c36 */ /* 0x000fd80008000000 */
[----:B------:R-:W-:Y:S05]  /*07c0*/  @P0 BRA P1, `(.L_x_4) ;  /* 0x0000000000080947 */ /* 0x000fea0000800000 */
[----:B------:R-:W-:-:S07]  /*07d0*/  MOV R22, 0x7f0 ;  /* 0x000007f000167802 */ /* 0x000fce0000000f00 */
[----:B------:R-:W-:Y:S05]  /*07e0*/  CALL.REL.NOINC `($__internal_1_$__cuda_sm20_div_rn_f64_full) ;  /* 0x0000000000e07944 */ /* 0x000fea0003c00000 */
.L_x_4:
[----:B------:R-:W-:Y:S05]  /*07f0*/  BSYNC.RECONVERGENT B0 ;  /* 0x0000000000007941 */ /* 0x000fea0003800200 */
.L_x_3:
[----:B------:R-:W0:Y:S08]  /*0800*/  LDC.64 R16, c[0x0][0x3c8] ;  /* 0x0000f200ff107b82 */ /* 0x000e300000000a00 */
[----:B------:R-:W1:Y:S01]  /*0810*/  LDC.64 R22, c[0x0][0x3a8] ;  /* 0x0000ea00ff167b82 */ /* 0x000e620000000a00 */
[----:B0-----:R-:W2:Y:S07]  /*0820*/  LDG.E.64 R16, desc[UR6][R16.64] ;  /* 0x0000000610107981 */ /* 0x001eae000c1e1b00 */
[----:B------:R-:W0:Y:S01]  /*0830*/  LDC.64 R24, c[0x0][0x390] ;  /* 0x0000e400ff187b82 */ /* 0x000e220000000a00 */
[----:B-1----:R-:W-:Y:S01]  /*0840*/  IMAD.WIDE R20, R20, 0x8, R22 ;  /* 0x0000000814147825 */ /* 0x002fe200078e0216 */
[----:B--2---:R-:W-:-:S07]  /*0850*/  DFMA R18, -R16, R2, R12 ;  /* 0x000000021012722b */ /* 0x004fce000000010c */
[----:B------:R1:W-:Y:S04]  /*0860*/  STG.E.64 desc[UR6][R20.64], R18 ;  /* 0x0000001214007986 */ /* 0x0003e8000c101b06 */
[----:B0-----:R-:W2:Y:S01]  /*0870*/  LDG.E R13, desc[UR6][R24.64] ;  /* 0x00000006180d7981 */ /* 0x001ea2000c1e1900 */
[----:B------:R-:W-:Y:S01]  /*0880*/  UMOV UR4, UR5 ;  /* 0x0000000500047c82 */ /* 0x000fe20008000000 */
[----:B------:R-:W-:Y:S01]  /*0890*/  DFMA R8, R2, R2, R8 ;  /* 0x000000020208722b */ /* 0x000fe20000000008 */
[----:B--2---:R-:W-:-:S05]  /*08a0*/  VIADD R12, R13, 0xffffffff ;  /* 0xffffffff0d0c7836 */ /* 0x004fca0000000000 */
[----:B------:R-:W-:-:S13]  /*08b0*/  ISETP.LE.AND P0, PT, R12, UR5, PT ;  /* 0x000000050c007c0c */ /* 0x000fda000bf03270 */
[----:B-1----:R-:W-:Y:S05]  /*08c0*/  @!P0 BRA `(.L_x_5) ;  /* 0xfffffff800e48947 */ /* 0x002fea000383ffff */
.L_x_2:
[----:B------:R-:W0:Y:S02]  /*08d0*/  LDC.64 R2, c[0x0][0x3d0] ;  /* 0x0000f400ff027b82 */ /* 0x000e240000000a00 */
[----:B0-----:R-:W-:-:S05]  /*08e0*/  IMAD.WIDE.U32 R2, R0, 0x8, R2 ;  /* 0x0000000800027825 */ /* 0x001fca00078e0002 */
[----:B------:R-:W-:Y:S01]  /*08f0*/  STG.E.64 desc[UR6][R2.64], R8 ;  /* 0x0000000802007986 */ /* 0x000fe2000c101b06 */
[----:B------:R-:W-:Y:S05]  /*0900*/  EXIT ;  /* 0x000000000000794d */ /* 0x000fea0003800000 */
        .weak           $__internal_0_$__cuda_sm20_dblrcp_rn_slowpath_v3
        .type           $__internal_0_$__cuda_sm20_dblrcp_rn_slowpath_v3,@function
        .size           $__internal_0_$__cuda_sm20_dblrcp_rn_slowpath_v3,($__internal_1_$__cuda_sm20_div_rn_f64_full - $__internal_0_$__cuda_sm20_dblrcp_rn_slowpath_v3)
$__internal_0_$__cuda_sm20_dblrcp_rn_slowpath_v3:
[----:B------:R-:W-:-:S14]  /*0910*/  DSETP.GTU.AND P0, PT, |R14|, +INF , PT ;  /* 0x7ff000000e00742a */ /* 0x000fdc0003f0c200 */
[----:B------:R-:W-:Y:S05]  /*0920*/  @P0 BRA `(.L_x_6) ;  /* 0x0000000000800947 */ /* 0x000fea0003800000 */
[----:B------:R-:W-:-:S05]  /*0930*/  LOP3.LUT R10, R15, 0x7fffffff, RZ, 0xc0, !PT ;  /* 0x7fffffff0f0a7812 */ /* 0x000fca00078ec0ff */
[----:B------:R-:W-:-:S05]  /*0940*/  VIADD R8, R10, 0xffffffff ;  /* 0xffffffff0a087836 */ /* 0x000fca0000000000 */
[----:B------:R-:W-:-:S13]  /*0950*/  ISETP.GE.U32.AND P0, PT, R8, 0x7fefffff, PT ;  /* 0x7fefffff0800780c */ /* 0x000fda0003f06070 */
[----:B------:R-:W-:Y:S01]  /*0960*/  @P0 LOP3.LUT R9, R15, 0x7ff00000, RZ, 0x3c, !PT ;  /* 0x7ff000000f090812 */ /* 0x000fe200078e3cff */
[----:B------:R-:W-:Y:S01]  /*0970*/  @P0 IMAD.MOV.U32 R8, RZ, RZ, RZ ;  /* 0x000000ffff080224 */ /* 0x000fe200078e00ff */
[----:B------:R-:W-:Y:S06]  /*0980*/  @P0 BRA `(.L_x_7) ;  /* 0x0000000000700947 */ /* 0x000fec0003800000 */
[----:B------:R-:W-:-:S13]  /*0990*/  ISETP.GE.U32.AND P0, PT, R10, 0x1000001, PT ;  /* 0x010000010a00780c */ /* 0x000fda0003f06070 */
[----:B------:R-:W-:Y:S05]  /*09a0*/  @!P0 BRA `(.L_x_8) ;  /* 0x0000000000388947 */ /* 0x000fea0003800000 */
[----:B------:R-:W-:Y:S02]  /*09b0*/  VIADD R9, R15, 0xc0200000 ;  /* 0xc02000000f097836 */ /* 0x000fe40000000000 */
[----:B------:R-:W-:Y:S02]  /*09c0*/  IMAD.MOV.U32 R8, RZ, RZ, R14 ;  /* 0x000000ffff087224 */ /* 0x000fe400078e000e */
[----:B------:R-:W0:Y:S01]  /*09d0*/  MUFU.RCP64H R11, R9 ;  /* 0x00000009000b7308 */ /* 0x000e220000001800 */
[----:B------:R-:W-:-:S06]  /*09e0*/  IMAD.MOV.U32 R10, RZ, RZ, R7 ;  /* 0x000000ffff0a7224 */ /* 0x000fcc00078e0007 */
[----:B0-----:R-:W-:-:S08]  /*09f0*/  DFMA R12, -R8, R10, 1 ;  /* 0x3ff00000080c742b */ /* 0x001fd0000000010a */
[----:B------:R-:W-:-:S08]  /*0a00*/  DFMA R12, R12, R12, R12 ;  /* 0x0000000c0c0c722b */ /* 0x000fd0000000000c */
[----:B------:R-:W-:-:S08]  /*0a10*/  DFMA R12, R10, R12, R10 ;  /* 0x0000000c0a0c722b */ /* 0x000fd0000000000a */
[----:B------:R-:W-:-:S08]  /*0a20*/  DFMA R10, -R8, R12, 1 ;  /* 0x3ff00000080a742b */ /* 0x000fd0000000010c */
[----:B------:R-:W-:-:S08]  /*0a30*/  DFMA R10, R12, R10, R12 ;  /* 0x0000000a0c0a722b */ /* 0x000fd0000000000c */
[----:B------:R-:W-:-:S08]  /*0a40*/  DMUL R10, R10, 2.2250738585072013831e-308 ;  /* 0x001000000a0a7828 */ /* 0x000fd00000000000 */
[----:B------:R-:W-:-:S08]  /*0a50*/  DFMA R12, -R14, R10, 1 ;  /* 0x3ff000000e0c742b */ /* 0x000fd0000000010a */
[----:B------:R-:W-:-:S08]  /*0a60*/  DFMA R12, R12, R12, R12 ;  /* 0x0000000c0c0c722b */ /* 0x000fd0000000000c */
[----:B------:R-:W-:Y:S01]  /*0a70*/  DFMA R8, R10, R12, R10 ;  /* 0x0000000c0a08722b */ /* 0x000fe2000000000a */
[----:B------:R-:W-:Y:S10]  /*0a80*/  BRA `(.L_x_7) ;  /* 0x0000000000307947 */ /* 0x000ff40003800000 */
.L_x_8:
[----:B------:R-:W-:Y:S01]  /*0a90*/  DMUL R10, R14, 8.11296384146066816958e+31 ;  /* 0x469000000e0a7828 */ /* 0x000fe20000000000 */
[----:B------:R-:W-:-:S05]  /*0aa0*/  IMAD.MOV.U32 R8, RZ, RZ, R7 ;  /* 0x000000ffff087224 */ /* 0x000fca00078e0007 */
[----:B------:R-:W0:Y:S02]  /*0ab0*/  MUFU.RCP64H R9, R11 ;  /* 0x0000000b00097308 */ /* 0x000e240000001800 */
[----:B0-----:R-:W-:-:S08]  /*0ac0*/  DFMA R12, -R10, R8, 1 ;  /* 0x3ff000000a0c742b */ /* 0x001fd00000000108 */
[----:B------:R-:W-:-:S08]  /*0ad0*/  DFMA R12, R12, R12, R12 ;  /* 0x0000000c0c0c722b */ /* 0x000fd0000000000c */
[----:B------:R-:W-:-:S08]  /*0ae0*/  DFMA R12, R8, R12, R8 ;  /* 0x0000000c080c722b */ /* 0x000fd00000000008 */
[----:B------:R-:W-:-:S08]  /*0af0*/  DFMA R8, -R10, R12, 1 ;  /* 0x3ff000000a08742b */ /* 0x000fd0000000010c */
[----:B------:R-:W-:-:S08]  /*0b00*/  DFMA R8, R12, R8, R12 ;  /* 0x000000080c08722b */ /* 0x000fd0000000000c */
[----:B------:R-:W-:Y:S01]  /*0b10*/  DMUL R8, R8, 8.11296384146066816958e+31 ;  /* 0x4690000008087828 */ /* 0x000fe20000000000 */
[----:B------:R-:W-:Y:S10]  /*0b20*/  BRA `(.L_x_7) ;  /* 0x0000000000087947 */ /* 0x000ff40003800000 */
.L_x_6:
[----:B------:R-:W-:Y:S01]  /*0b30*/  LOP3.LUT R9, R15, 0x80000, RZ, 0xfc, !PT ;  /* 0x000800000f097812 */ /* 0x000fe200078efcff */
[----:B------:R-:W-:-:S07]  /*0b40*/  IMAD.MOV.U32 R8, RZ, RZ, R14 ;  /* 0x000000ffff087224 */ /* 0x000fce00078e000e */
.L_x_7:
[----:B------:R-:W-:-:S04]  /*0b50*/  IMAD.MOV.U32 R7, RZ, RZ, 0x0 ;  /* 0x00000000ff077424 */ /* 0x000fc800078e00ff */
[----:B------:R-:W-:Y:S05]  /*0b60*/  RET.REL.NODEC R6 `(_Z20one_jacobi_iterationPdS_PiS0_S_S_S_S_S_S_S_) ;  /* 0xfffffff406247950 */ /* 0x000fea0003c3ffff */
        .weak           $__internal_1_$__cuda_sm20_div_rn_f64_full
        .type           $__internal_1_$__cuda_sm20_div_rn_f64_full,@function
        .size           $__internal_1_$__cuda_sm20_div_rn_f64_full,(.L_x_18 - $__internal_1_$__cuda_sm20_div_rn_f64_full)
$__internal_1_$__cuda_sm20_div_rn_f64_full:
[C---:B------:R-:W-:Y:S01]  /*0b70*/  FSETP.GEU.AND P0, PT, |R15|.reuse, 1.469367938527859385e-39, PT ;  /* 0x001000000f00780b */ /* 0x040fe20003f0e200 */
[----:B------:R-:W-:Y:S01]  /*0b80*/  IMAD.MOV.U32 R24, RZ, RZ, 0x1 ;  /* 0x00000001ff187424 */ /* 0x000fe200078e00ff */
[----:B------:R-:W-:Y:S01]  /*0b90*/  LOP3.LUT R2, R15, 0x800fffff, RZ, 0xc0, !PT ;  /* 0x800fffff0f027812 */ /* 0x000fe200078ec0ff */
[----:B------:R-:W-:Y:S01]  /*0ba0*/  IMAD.MOV.U32 R21, RZ, RZ, 0x1ca00000 ;  /* 0x1ca00000ff157424 */ /* 0x000fe200078e00ff */
[C---:B------:R-:W-:Y:S01]  /*0bb0*/  FSETP.GEU.AND P2, PT, |R17|.reuse, 1.469367938527859385e-39, PT ;  /* 0x001000001100780b */ /* 0x040fe20003f4e200 */
[----:B------:R-:W-:Y:S01]  /*0bc0*/  BSSY.RECONVERGENT B1, `(.L_x_9) ;  /* 0x0000052000017945 */ /* 0x000fe20003800200 */
[----:B------:R-:W-:Y:S01]  /*0bd0*/  LOP3.LUT R3, R2, 0x3ff00000, RZ, 0xfc, !PT ;  /* 0x3ff0000002037812 */ /* 0x000fe200078efcff */
[----:B------:R-:W-:Y:S01]  /*0be0*/  IMAD.MOV.U32 R2, RZ, RZ, R14 ;  /* 0x000000ffff027224 */ /* 0x000fe200078e000e */
[----:B------:R-:W-:Y:S02]  /*0bf0*/  LOP3.LUT R23, R17, 0x7ff00000, RZ, 0xc0, !PT ;  /* 0x7ff0000011177812 */ /* 0x000fe400078ec0ff */
[----:B------:R-:W-:-:S03]  /*0c00*/  LOP3.LUT R30, R15, 0x7ff00000, RZ, 0xc0, !PT ;  /* 0x7ff000000f1e7812 */ /* 0x000fc600078ec0ff */
[----:B------:R-:W-:Y:S01]  /*0c10*/  @!P0 DMUL R2, R14, 8.98846567431157953865e+307 ;  /* 0x7fe000000e028828 */ /* 0x000fe20000000000 */
[----:B------:R-:W-:Y:S01]  /*0c20*/  ISETP.GE.U32.AND P1, PT, R23, R30, PT ;  /* 0x0000001e1700720c */ /* 0x000fe20003f26070 */
[----:B------:R-:W-:Y:S02]  /*0c30*/  IMAD.MOV.U32 R31, RZ, RZ, R23 ;  /* 0x000000ffff1f7224 */ /* 0x000fe400078e0017 */
[----:B------:R-:W-:Y:S02]  /*0c40*/  @!P2 LOP3.LUT R26, R15, 0x7ff00000, RZ, 0xc0, !PT ;  /* 0x7ff000000f1aa812 */ /* 0x000fe400078ec0ff */
[----:B------:R-:W0:Y:S02]  /*0c50*/  MUFU.RCP64H R25, R3 ;  /* 0x0000000300197308 */ /* 0x000e240000001800 */
[----:B------:R-:W-:Y:S01]  /*0c60*/  @!P2 ISETP.GE.U32.AND P3, PT, R23, R26, PT ;  /* 0x0000001a1700a20c */ /* 0x000fe20003f66070 */
[----:B------:R-:W-:Y:S01]  /*0c70*/  @!P2 IMAD.MOV.U32 R26, RZ, RZ, RZ ;  /* 0x000000ffff1aa224 */ /* 0x000fe200078e00ff */
[----:B------:R-:W-:-:S02]  /*0c80*/  @!P0 LOP3.LUT R30, R3, 0x7ff00000, RZ, 0xc0, !PT ;  /* 0x7ff00000031e8812 */ /* 0x000fc400078ec0ff */
[----:B------:R-:W-:-:S03]  /*0c90*/  @!P2 SEL R27, R21, 0x63400000, !P3 ;  /* 0x63400000151ba807 */ /* 0x000fc60005800000 */
[----:B------:R-:W-:Y:S01]  /*0ca0*/  VIADD R32, R30, 0xffffffff ;  /* 0xffffffff1e207836 */ /* 0x000fe20000000000 */
[----:B------:R-:W-:-:S04]  /*0cb0*/  @!P2 LOP3.LUT R27, R27, 0x80000000, R17, 0xf8, !PT ;  /* 0x800000001b1ba812 */ /* 0x000fc800078ef811 */
[----:B------:R-:W-:Y:S01]  /*0cc0*/  @!P2 LOP3.LUT R27, R27, 0x100000, RZ, 0xfc, !PT ;  /* 0x001000001b1ba812 */ /* 0x000fe200078efcff */
[----:B0-----:R-:W-:-:S08]  /*0cd0*/  DFMA R18, R24, -R2, 1 ;  /* 0x3ff000001812742b */ /* 0x001fd00000000802 */
[----:B------:R-:W-:-:S08]  /*0ce0*/  DFMA R18, R18, R18, R18 ;  /* 0x000000121212722b */ /* 0x000fd00000000012 */
[----:B------:R-:W-:Y:S01]  /*0cf0*/  DFMA R24, R24, R18, R24 ;  /* 0x000000121818722b */ /* 0x000fe20000000018 */
[----:B------:R-:W-:Y:S01]  /*0d00*/  SEL R19, R21, 0x63400000, !P1 ;  /* 0x6340000015137807 */ /* 0x000fe20004800000 */
[----:B------:R-:W-:-:S03]  /*0d10*/  IMAD.MOV.U32 R18, RZ, RZ, R16 ;  /* 0x000000ffff127224 */ /* 0x000fc600078e0010 */
[----:B------:R-:W-:-:S03]  /*0d20*/  LOP3.LUT R19, R19, 0x800fffff, R17, 0xf8, !PT ;  /* 0x800fffff13137812 */ /* 0x000fc600078ef811 */
[----:B------:R-:W-:-:S03]  /*0d30*/  DFMA R28, R24, -R2, 1 ;  /* 0x3ff00000181c742b */ /* 0x000fc60000000802 */
[----:B------:R-:W-:-:S05]  /*0d40*/  @!P2 DFMA R18, R18, 2, -R26 ;  /* 0x400000001212a82b */ /* 0x000fca000000081a */
[----:B------:R-:W-:-:S05]  /*0d50*/  DFMA R28, R24, R28, R24 ;  /* 0x0000001c181c722b */ /* 0x000fca0000000018 */
[----:B------:R-:W-:-:S03]  /*0d60*/  @!P2 LOP3.LUT R31, R19, 0x7ff00000, RZ, 0xc0, !PT ;  /* 0x7ff00000131fa812 */ /* 0x000fc600078ec0ff */
[----:B------:R-:W-:Y:S02]  /*0d70*/  DMUL R24, R28, R18 ;  /* 0x000000121c187228 */ /* 0x000fe40000000000 */
[----:B------:R-:W-:-:S05]  /*0d80*/  VIADD R26, R31, 0xffffffff ;  /* 0xffffffff1f1a7836 */ /* 0x000fca0000000000 */
[----:B------:R-:W-:Y:S01]  /*0d90*/  ISETP.GT.U32.AND P0, PT, R26, 0x7feffffe, PT ;  /* 0x7feffffe1a00780c */ /* 0x000fe20003f04070 */
[----:B------:R-:W-:-:S03]  /*0da0*/  DFMA R26, R24, -R2, R18 ;  /* 0x80000002181a722b */ /* 0x000fc60000000012 */
[----:B------:R-:W-:-:S05]  /*0db0*/  ISETP.GT.U32.OR P0, PT, R32, 0x7feffffe, P0 ;  /* 0x7feffffe2000780c */ /* 0x000fca0000704470 */
[----:B------:R-:W-:-:S08]  /*0dc0*/  DFMA R26, R28, R26, R24 ;  /* 0x0000001a1c1a722b */ /* 0x000fd00000000018 */
[----:B------:R-:W-:Y:S05]  /*0dd0*/  @P0 BRA `(.L_x_10) ;  /* 0x00000000006c0947 */ /* 0x000fea0003800000 */
[----:B------:R-:W-:Y:S01]  /*0de0*/  LOP3.LUT R24, R15, 0x7ff00000, RZ, 0xc0, !PT ;  /* 0x7ff000000f187812 */ /* 0x000fe200078ec0ff */
[----:B------:R-:W-:-:S03]  /*0df0*/  IMAD.MOV.U32 R28, RZ, RZ, RZ ;  /* 0x000000ffff1c7224 */ /* 0x000fc600078e00ff */
[CC--:B------:R-:W-:Y:S02]  /*0e00*/  VIADDMNMX R16, R23.reuse, -R24.reuse, 0xb9600000, !PT ;  /* 0xb960000017107446 */ /* 0x0c0fe40007800918 */
[----:B------:R-:W-:Y:S02]  /*0e10*/  ISETP.GE.U32.AND P0, PT, R23, R24, PT ;  /* 0x000000181700720c */ /* 0x000fe40003f06070 */
[----:B------:R-:W-:Y:S02]  /*0e20*/  VIMNMX R16, PT, PT, R16, 0x46a00000, PT ;  /* 0x46a0000010107848 */ /* 0x000fe40003fe0100 */
[----:B------:R-:W-:-:S05]  /*0e30*/  SEL R21, R21, 0x63400000, !P0 ;  /* 0x6340000015157807 */ /* 0x000fca0004000000 */
[----:B------:R-:W-:-:S04]  /*0e40*/  IMAD.IADD R16, R16, 0x1, -R21 ;  /* 0x0000000110107824 */ /* 0x000fc800078e0a15 */
[----:B------:R-:W-:-:S06]  /*0e50*/  VIADD R29, R16, 0x7fe00000 ;  /* 0x7fe00000101d7836 */ /* 0x000fcc0000000000 */
[----:B------:R-:W-:-:S10]  /*0e60*/  DMUL R24, R26, R28 ;  /* 0x0000001c1a187228 */ /* 0x000fd40000000000 */
[----:B------:R-:W-:-:S13]  /*0e70*/  FSETP.GTU.AND P0, PT, |R25|, 1.469367938527859385e-39, PT ;  /* 0x001000001900780b */ /* 0x000fda0003f0c200 */
[----:B------:R-:W-:Y:S05]  /*0e80*/  @P0 BRA `(.L_x_11) ;  /* 0x0000000000940947 */ /* 0x000fea0003800000 */
[----:B------:R-:W-:Y:S01]  /*0e90*/  DFMA R2, R26, -R2, R18 ;  /* 0x800000021a02722b */ /* 0x000fe20000000012 */
[----:B------:R-:W-:-:S09]  /*0ea0*/  IMAD.MOV.U32 R28, RZ, RZ, RZ ;  /* 0x000000ffff1c7224 */ /* 0x000fd200078e00ff */
[C---:B------:R-:W-:Y:S02]  /*0eb0*/  FSETP.NEU.AND P0, PT, R3.reuse, RZ, PT ;  /* 0x000000ff0300720b */ /* 0x040fe40003f0d000 */
[----:B------:R-:W-:-:S04]  /*0ec0*/  LOP3.LUT R17, R3, 0x80000000, R15, 0x48, !PT ;  /* 0x8000000003117812 */ /* 0x000fc800078e480f */
[----:B------:R-:W-:-:S07]  /*0ed0*/  LOP3.LUT R29, R17, R29, RZ, 0xfc, !PT ;  /* 0x0000001d111d7212 */ /* 0x000fce00078efcff */
[----:B------:R-:W-:Y:S05]  /*0ee0*/  @!P0 BRA `(.L_x_11) ;  /* 0x00000000007c8947 */ /* 0x000fea0003800000 */
[----:B------:R-:W-:Y:S02]  /*0ef0*/  IMAD.MOV R3, RZ, RZ, -R16 ;  /* 0x000000ffff037224 */ /* 0x000fe400078e0a10 */
[----:B------:R-:W-:-:S06]  /*0f00*/  IMAD.MOV.U32 R2, RZ, RZ, RZ ;  /* 0x000000ffff027224 */ /* 0x000fcc00078e00ff */
[----:B------:R-:W-:Y:S02]  /*0f10*/  DFMA R2, R24, -R2, R26 ;  /* 0x800000021802722b */ /* 0x000fe4000000001a */
[----:B------:R-:W-:-:S04]  /*0f20*/  DMUL.RP R26, R26, R28 ;  /* 0x0000001c1a1a7228 */ /* 0x000fc80000008000 */
[----:B------:R-:W-:-:S04]  /*0f30*/  IADD3 R2, PT, PT, -R16, -0x43300000, RZ ;  /* 0xbcd0000010027810 */ /* 0x000fc80007ffe1ff */
[----:B------:R-:W-:Y:S02]  /*0f40*/  FSETP.NEU.AND P0, PT, |R3|, R2, PT ;  /* 0x000000020300720b */ /* 0x000fe40003f0d200 */
[----:B------:R-:W-:Y:S02]  /*0f50*/  LOP3.LUT R17, R27, R17, RZ, 0x3c, !PT ;  /* 0x000000111b117212 */ /* 0x000fe400078e3cff */
[----:B------:R-:W-:Y:S02]  /*0f60*/  FSEL R24, R26, R24, !P0 ;  /* 0x000000181a187208 */ /* 0x000fe40004000000 */
[----:B------:R-:W-:Y:S01]  /*0f70*/  FSEL R25, R17, R25, !P0 ;  /* 0x0000001911197208 */ /* 0x000fe20004000000 */
[----:B------:R-:W-:Y:S06]  /*0f80*/  BRA `(.L_x_11) ;  /* 0x0000000000547947 */ /* 0x000fec0003800000 */
.L_x_10:
[----:B------:R-:W-:-:S14]  /*0f90*/  DSETP.NAN.AND P0, PT, R16, R16, PT ;  /* 0x000000101000722a */ /* 0x000fdc0003f08000 */
[----:B------:R-:W-:Y:S05]  /*0fa0*/  @P0 BRA `(.L_x_12) ;  /* 0x0000000000440947 */ /* 0x000fea0003800000 */
[----:B------:R-:W-:-:S14]  /*0fb0*/  DSETP.NAN.AND P0, PT, R14, R14, PT ;  /* 0x0000000e0e00722a */ /* 0x000fdc0003f08000 */
[----:B------:R-:W-:Y:S05]  /*0fc0*/  @P0 BRA `(.L_x_13) ;  /* 0x0000000000300947 */ /* 0x000fea0003800000 */
[----:B------:R-:W-:Y:S01]  /*0fd0*/  ISETP.NE.AND P0, PT, R31, R30, PT ;  /* 0x0000001e1f00720c */ /* 0x000fe20003f05270 */
[----:B------:R-:W-:Y:S02]  /*0fe0*/  IMAD.MOV.U32 R24, RZ, RZ, 0x0 ;  /* 0x00000000ff187424 */ /* 0x000fe400078e00ff */
[----:B------:R-:W-:-:S10]  /*0ff0*/  IMAD.MOV.U32 R25, RZ, RZ, -0x80000 ;  /* 0xfff80000ff197424 */ /* 0x000fd400078e00ff */
[----:B------:R-:W-:Y:S05]  /*1000*/  @!P0 BRA `(.L_x_11) ;  /* 0x0000000000348947 */ /* 0x000fea0003800000 */
[----:B------:R-:W-:Y:S02]  /*1010*/  ISETP.NE.AND P0, PT, R31, 0x7ff00000, PT ;  /* 0x7ff000001f00780c */ /* 0x000fe40003f05270 */
[----:B------:R-:W-:Y:S02]  /*1020*/  LOP3.LUT R25, R17, 0x80000000, R15, 0x48, !PT ;  /* 0x8000000011197812 */ /* 0x000fe400078e480f */
[----:B------:R-:W-:-:S13]  /*1030*/  ISETP.EQ.OR P0, PT, R30, RZ, !P0 ;  /* 0x000000ff1e00720c */ /* 0x000fda0004702670 */
[----:B------:R-:W-:Y:S01]  /*1040*/  @P0 LOP3.LUT R2, R25, 0x7ff00000, RZ, 0xfc, !PT ;  /* 0x7ff0000019020812 */ /* 0x000fe200078efcff */
[----:B------:R-:W-:Y:S02]  /*1050*/  @!P0 IMAD.MOV.U32 R24, RZ, RZ, RZ ;  /* 0x000000ffff188224 */ /* 0x000fe400078e00ff */
[----:B------:R-:W-:Y:S02]  /*1060*/  @P0 IMAD.MOV.U32 R24, RZ, RZ, RZ ;  /* 0x000000ffff180224 */ /* 0x000fe400078e00ff */
[----:B------:R-:W-:Y:S01]  /*1070*/  @P0 IMAD.MOV.U32 R25, RZ, RZ, R2 ;  /* 0x000000ffff190224 */ /* 0x000fe200078e0002 */
[----:B------:R-:W-:Y:S06]  /*1080*/  BRA `(.L_x_11) ;  /* 0x0000000000147947 */ /* 0x000fec0003800000 */
.L_x_13:
[----:B------:R-:W-:Y:S01]  /*1090*/  LOP3.LUT R25, R15, 0x80000, RZ, 0xfc, !PT ;  /* 0x000800000f197812 */ /* 0x000fe200078efcff */
[----:B------:R-:W-:Y:S01]  /*10a0*/  IMAD.MOV.U32 R24, RZ, RZ, R14 ;  /* 0x000000ffff187224 */ /* 0x000fe200078e000e */
[----:B------:R-:W-:Y:S06]  /*10b0*/  BRA `(.L_x_11) ;  /* 0x0000000000087947 */ /* 0x000fec0003800000 */
.L_x_12:
[----:B------:R-:W-:Y:S01]  /*10c0*/  LOP3.LUT R25, R17, 0x80000, RZ, 0xfc, !PT ;  /* 0x0008000011197812 */ /* 0x000fe200078efcff */
[----:B------:R-:W-:-:S07]  /*10d0*/  IMAD.MOV.U32 R24, RZ, RZ, R16 ;  /* 0x000000ffff187224 */ /* 0x000fce00078e0010 */
.L_x_11:
[----:B------:R-:W-:Y:S05]  /*10e0*/  BSYNC.RECONVERGENT B1 ;  /* 0x0000000000017941 */ /* 0x000fea0003800200 */
.L_x_9:
[----:B------:R-:W-:Y:S02]  /*10f0*/  IMAD.MOV.U32 R23, RZ, RZ, 0x0 ;  /* 0x00000000ff177424 */ /* 0x000fe400078e00ff */
[----:B------:R-:W-:Y:S02]  /*1100*/  IMAD.MOV.U32 R2, RZ, RZ, R24 ;  /* 0x000000ffff027224 */ /* 0x000fe400078e0018 */
[----:B------:R-:W-:Y:S01]  /*1110*/  IMAD.MOV.U32 R3, RZ, RZ, R25 ;  /* 0x000000ffff037224 */ /* 0x000fe200078e0019 */
[----:B------:R-:W-:Y:S06]  /*1120*/  RET.REL.NODEC R22 `(_Z20one_jacobi_iterationPdS_PiS0_S_S_S_S_S_S_S_) ;  /* 0xffffffec16b47950 */ /* 0x000fec0003c3ffff */
.L_x_14:
[----:B------:R-:W-:-:S00]  /*1130*/  BRA `(.L_x_14) ;  /* 0xfffffffc00fc7947 */ /* 0x000fc0000383ffff */
[----:B------:R-:W-:-:S00]  /*1140*/  NOP ;  /* 0x0000000000007918 */ /* 0x000fc00000000000 */
        /* <DEDUP_REMOVED lines=11> */
.L_x_18:


//--------------------- .text._Z11halo_pointsPdS_Pi --------------------------
	.section	.text._Z11halo_pointsPdS_Pi,"ax",@progbits
	.align	128
        .global         _Z11halo_pointsPdS_Pi
        .type           _Z11halo_pointsPdS_Pi,@function
        .size           _Z11halo_pointsPdS_Pi,(.L_x_20 - _Z11halo_pointsPdS_Pi)
        .other          _Z11halo_pointsPdS_Pi,@"STO_CUDA_ENTRY STV_DEFAULT"
_Z11halo_pointsPdS_Pi:
.text._Z11halo_pointsPdS_Pi:
[----:B------:R-:W-:Y:S08]  /*0000*/  LDC R1, c[0x0][0x37c] ;  /* 0x0000df00ff017b82 */ /* 0x000ff00000000800 */
[----:B------:R-:W0:Y:S01]  /*0010*/  LDC.64 R2, c[0x0][0x390] ;  /* 0x0000e400ff027b82 */ /* 0x000e220000000a00 */
[----:B------:R-:W0:Y:S02]  /*0020*/  LDCU.64 UR4, c[0x0][0x358] ;  /* 0x00006b00ff0477ac */ /* 0x000e240008000a00 */
[----:B0-----:R-:W2:Y:S02]  /*0030*/  LDG.E R0, desc[UR4][R2.64] ;  /* 0x0000000402007981 */ /* 0x001ea4000c1e1900 */
[----:B--2---:R-:W-:-:S13]  /*0040*/  ISETP.GE.AND P0, PT, R0, 0x1, PT ;  /* 0x000000010000780c */ /* 0x004fda0003f06270 */
[----:B------:R-:W-:Y:S05]  /*0050*/  @!P0 EXIT ;  /* 0x000000000000894d */ /* 0x000fea0003800000 */
[----:B------:R-:W0:Y:S01]  /*0060*/  LDC.64 R4, c[0x0][0x380] ;  /* 0x0000e000ff047b82 */ /* 0x000e220000000a00 */
[----:B------:R-:W-:-:S07]  /*0070*/  HFMA2 R17, -RZ, RZ, 0, 0 ;  /* 0x00000000ff117431 */ /* 0x000fce00000001ff */
[----:B------:R-:W1:Y:S02]  /*0080*/  LDC.64 R6, c[0x0][0x388] ;  /* 0x0000e200ff067b82 */ /* 0x000e640000000a00 */
.L_x_15:
[----:B------:R-:W-:-:S05]  /*0090*/  IADD3 R11, PT, PT, R17, R0, RZ ;  /* 0x00000000110b7210 */ /* 0x000fca0007ffe0ff */
[----:B-1----:R-:W-:-:S06]  /*00a0*/  IMAD.WIDE R8, R11, 0x8, R6 ;  /* 0x000000080b087825 */ /* 0x002fcc00078e0206 */
[----:B------:R-:W2:Y:S01]  /*00b0*/  LDG.E.64 R8, desc[UR4][R8.64] ;  /* 0x0000000408087981 */ /* 0x000ea2000c1e1b00 */
[----:B------:R-:W-:-:S04]  /*00c0*/  LEA.HI R10, R0, R0, RZ, 0x1 ;  /* 0x00000000000a7211 */ /* 0x000fc800078f08ff */
[----:B------:R-:W-:-:S05]  /*00d0*/  SHF.R.S32.HI R10, RZ, 0x1, R10 ;  /* 0x00000001ff0a7819 */ /* 0x000fca000001140a */
[----:B------:R-:W-:-:S04]  /*00e0*/  IMAD R11, R10, R0, R11 ;  /* 0x000000000a0b7224 */ /* 0x000fc800078e020b */
[----:B0-----:R-:W-:-:S05]  /*00f0*/  IMAD.WIDE R10, R11, 0x8, R4 ;  /* 0x000000080b0a7825 */ /* 0x001fca00078e0204 */
[----:B--2---:R2:W-:Y:S04]  /*0100*/  STG.E.64 desc[UR4][R10.64], R8 ;  /* 0x000000080a007986 */ /* 0x0045e8000c101b04 */
[----:B------:R-:W3:Y:S02]  /*0110*/  LDG.E R0, desc[UR4][R2.64] ;  /* 0x0000000402007981 */ /* 0x000ee4000c1e1900 */
[----:B---3--:R-:W-:-:S04]  /*0120*/  LEA.HI R12, R0, R0, RZ, 0x1 ;  /* 0x00000000000c7211 */ /* 0x008fc800078f08ff */
[----:B------:R-:W-:-:S05]  /*0130*/  SHF.R.S32.HI R12, RZ, 0x1, R12 ;  /* 0x00000001ff0c7819 */ /* 0x000fca000001140c */
[----:B------:R-:W-:-:S04]  /*0140*/  IMAD R13, R0, R12, R17 ;  /* 0x0000000c000d7224 */ /* 0x000fc800078e0211 */
[----:B------:R-:W-:-:S06]  /*0150*/  IMAD.WIDE R12, R13, 0x8, R4 ;  /* 0x000000080d0c7825 */ /* 0x000fcc00078e0204 */
[----:B------:R-:W3:Y:S01]  /*0160*/  LDG.E.64 R12, desc[UR4][R12.64] ;  /* 0x000000040c0c7981 */ /* 0x000ee2000c1e1b00 */
[C---:B------:R-:W-:Y:S01]  /*0170*/  IMAD.WIDE.U32 R14, R17.reuse, 0x8, R6 ;  /* 0x00000008110e7825 */ /* 0x040fe200078e0006 */
[----:B------:R-:W-:-:S04]  /*0180*/  IADD3 R17, PT, PT, R17, 0x1, RZ ;  /* 0x0000000111117810 */ /* 0x000fc80007ffe0ff */
[----:B---3--:R2:W-:Y:S04]  /*0190*/  STG.E.64 desc[UR4][R14.64], R12 ;  /* 0x0000000c0e007986 */ /* 0x0085e8000c101b04 */
[----:B------:R-:W3:Y:S02]  /*01a0*/  LDG.E R0, desc[UR4][R2.64] ;  /* 0x0000000402007981 */ /* 0x000ee4000c1e1900 */
[----:B---3--:R-:W-:-:S13]  /*01b0*/  ISETP.GE.AND P0, PT, R17, R0, PT ;  /* 0x000000001100720c */ /* 0x008fda0003f06270 */
[----:B--2---:R-:W-:Y:S05]  /*01c0*/  @!P0 BRA `(.L_x_15) ;  /* 0xfffffffc00b08947 */ /* 0x004fea000383ffff */
[----:B------:R-:W-:Y:S05]  /*01d0*/  EXIT ;  /* 0x000000000000794d */ /* 0x000fea0003800000 */
.L_x_16:
        /* <DEDUP_REMOVED lines=10> */
.L_x_20:


//--------------------- .nv.shared.reserved.0     --------------------------
	.section	.nv.shared.reserved.0,"aw",@nobits
	.weak		__nv_reservedSMEM_offset_0_alias
	.size		__nv_reservedSMEM_offset_0_alias, 0, 64
	.other		__nv_reservedSMEM_offset_0_alias,@"STO_CUDA_RESERVED_SHARED STV_DEFAULT"
__nv_reservedSMEM_offset_0_alias:
	.zero		0
	.zero		64


//--------------------- .nv.constant0._Z20one_jacobi_iterationPdS_PiS0_S_S_S_S_S_S_S_ --------------------------
	.section	.nv.constant0._Z20one_jacobi_iterationPdS_PiS0_S_S_S_S_S_S_S_,"a",@progbits
	.sectionflags	@""
	.align	4
.nv.constant0._Z20one_jacobi_iterationPdS_PiS0_S_S_S_S_S_S_S_:
	.zero		984


//--------------------- .nv.constant0._Z11halo_pointsPdS_Pi --------------------------
	.section	.nv.constant0._Z11halo_pointsPdS_Pi,"a",@progbits
	.sectionflags	@""
	.align	4
.nv.constant0._Z11halo_pointsPdS_Pi:
	.zero		920


//--------------------- SYMBOLS --------------------------

	.type		.nv.reservedSmem.offset0,@object
	.size		.nv.reservedSmem.offset0,0x4
